//
// Generated by NVIDIA NVVM Compiler
//
// Compiler Build ID: CL-36424714
// Cuda compilation tools, release 13.0, V13.0.88
// Based on NVVM 20.0.0
//

.version 9.0
.target sm_100
.address_size 64

	// .globl	_Z18Jacobi_Precond_GPUPdS_S_m

.visible .entry _Z18Jacobi_Precond_GPUPdS_S_m(
	.param .u64 .ptr .align 1 _Z18Jacobi_Precond_GPUPdS_S_m_param_0,
	.param .u64 .ptr .align 1 _Z18Jacobi_Precond_GPUPdS_S_m_param_1,
	.param .u64 .ptr .align 1 _Z18Jacobi_Precond_GPUPdS_S_m_param_2,
	.param .u64 _Z18Jacobi_Precond_GPUPdS_S_m_param_3
)
{
	.reg .pred 	%p<2>;
	.reg .b32 	%r<5>;
	.reg .b64 	%rd<13>;
	.reg .b64 	%fd<4>;

	ld.param.u64 	%rd2, [_Z18Jacobi_Precond_GPUPdS_S_m_param_0];
	ld.param.u64 	%rd3, [_Z18Jacobi_Precond_GPUPdS_S_m_param_1];
	ld.param.u64 	%rd4, [_Z18Jacobi_Precond_GPUPdS_S_m_param_2];
	ld.param.u64 	%rd5, [_Z18Jacobi_Precond_GPUPdS_S_m_param_3];
	mov.u32 	%r1, %ntid.x;
	mov.u32 	%r2, %ctaid.x;
	mov.u32 	%r3, %tid.x;
	mad.lo.s32 	%r4, %r1, %r2, %r3;
	cvt.s64.s32 	%rd1, %r4;
	setp.le.u64 	%p1, %rd5, %rd1;
	@%p1 bra 	$L__BB0_2;
	cvta.to.global.u64 	%rd6, %rd3;
	cvta.to.global.u64 	%rd7, %rd4;
	cvta.to.global.u64 	%rd8, %rd2;
	shl.b64 	%rd9, %rd1, 3;
	add.s64 	%rd10, %rd6, %rd9;
	ld.global.f64 	%fd1, [%rd10];
	add.s64 	%rd11, %rd7, %rd9;
	ld.global.f64 	%fd2, [%rd11];
	mul.f64 	%fd3, %fd1, %fd2;
	add.s64 	%rd12, %rd8, %rd9;
	st.global.f64 	[%rd12], %fd3;
$L__BB0_2:
	ret;

}


// ===== COMPILED SASS (sm_100) =====

	.target	sm_100

	.elftype	@"ET_EXEC"


//--------------------- .note.nv.tkinfo           --------------------------
	.section	.note.nv.tkinfo,"",@"SHT_NOTE"
	.sectionflags	@"SHF_NOTE_NV_TKINFO"
	.tkinfo
        /*0018*/ 	.word	0x00000002
        /*0030*/ 	.string	""
        /*0030*/ 	.string	"ptxas"
        /*0030*/ 	.string	"Cuda compilation tools, release 13.0, V13.0.88"
        /*0030*/ 	.string	"Build cuda_13.0.r13.0/compiler.36424714_0"
        /*0030*/ 	.string	"-arch sm_100 -m 64 "



//--------------------- .note.nv.cuinfo           --------------------------
	.section	.note.nv.cuinfo,"",@"SHT_NOTE"
	.sectionflags	@"SHF_NOTE_NV_CUINFO"
        /*0018*/ 	.short	0x0002
        /*001a*/ 	.short	0x0064
        /*001c*/ 	.short	0x0082
	.zero		2


//--------------------- .nv.info                  --------------------------
	.section	.nv.info,"",@"SHT_CUDA_INFO"
	.align	4


	//----- nvinfo : EIATTR_REGCOUNT
	.align		4
        /*0000*/ 	.byte	0x04, 0x2f
        /*0002*/ 	.short	(.L_1 - .L_0)
	.align		4
.L_0:
        /*0004*/ 	.word	index@(_Z18Jacobi_Precond_GPUPdS_S_m)
        /*0008*/ 	.word	0x0000000c


	//----- nvinfo : EIATTR_FRAME_SIZE
	.align		4
.L_1:
        /*000c*/ 	.byte	0x04, 0x11
        /*000e*/ 	.short	(.L_3 - .L_2)
	.align		4
.L_2:
        /*0010*/ 	.word	index@(_Z18Jacobi_Precond_GPUPdS_S_m)
        /*0014*/ 	.word	0x00000000


	//----- nvinfo : EIATTR_MIN_STACK_SIZE
	.align		4
.L_3:
        /*0018*/ 	.byte	0x04, 0x12
        /*001a*/ 	.short	(.L_5 - .L_4)
	.align		4
.L_4:
        /*001c*/ 	.word	index@(_Z18Jacobi_Precond_GPUPdS_S_m)
        /*0020*/ 	.word	0x00000000
.L_5:


//--------------------- .nv.compat                --------------------------
	.section	.nv.compat,"",@"SHT_CUDA_COMPAT_INFO"
	.align	4
        /*0000*/ 	.byte	0x02, 0x09, 0x00, 0x00, 0x02, 0x02, 0x01, 0x00, 0x02, 0x05, 0x05, 0x00, 0x03, 0x07, 0x01, 0x01
        /*0010*/ 	.byte	0x02, 0x03, 0x00, 0x00, 0x02, 0x06, 0x01, 0x00, 0x04, 0x0b, 0x08, 0x00, 0x01, 0x00, 0x00, 0x00
        /*0020*/ 	.byte	0x00, 0x00, 0x00, 0x00


//--------------------- .nv.info._Z18Jacobi_Precond_GPUPdS_S_m --------------------------
	.section	.nv.info._Z18Jacobi_Precond_GPUPdS_S_m,"",@"SHT_CUDA_INFO"
	.sectionflags	@""
	.align	4


	//----- nvinfo : EIATTR_CUDA_API_VERSION
	.align		4
        /*0000*/ 	.byte	0x04, 0x37
        /*0002*/ 	.short	(.L_7 - .L_6)
.L_6:
        /*0004*/ 	.word	0x00000082


	//----- nvinfo : EIATTR_KPARAM_INFO
	.align		4
.L_7:
        /*0008*/ 	.byte	0x04, 0x17
        /*000a*/ 	.short	(.L_9 - .L_8)
.L_8:
        /*000c*/ 	.word	0x00000000
        /*0010*/ 	.short	0x0003
        /*0012*/ 	.short	0x0018
        /*0014*/ 	.byte	0x00, 0xf0, 0x21, 0x00


	//----- nvinfo : EIATTR_KPARAM_INFO
	.align		4
.L_9:
        /*0018*/ 	.byte	0x04, 0x17
        /*001a*/ 	.short	(.L_11 - .L_10)
.L_10:
        /*001c*/ 	.word	0x00000000
        /*0020*/ 	.short	0x0002
        /*0022*/ 	.short	0x0010
        /*0024*/ 	.byte	0x00, 0xf5, 0x21, 0x00


	//----- nvinfo : EIATTR_KPARAM_INFO
	.align		4
.L_11:
        /*0028*/ 	.byte	0x04, 0x17
        /*002a*/ 	.short	(.L_13 - .L_12)
.L_12:
        /*002c*/ 	.word	0x00000000
        /*0030*/ 	.short	0x0001
        /*0032*/ 	.short	0x0008
        /*0034*/ 	.byte	0x00, 0xf5, 0x21, 0x00


	//----- nvinfo : EIATTR_KPARAM_INFO
	.align		4
.L_13:
        /*0038*/ 	.byte	0x04, 0x17
        /*003a*/ 	.short	(.L_15 - .L_14)
.L_14:
        /*003c*/ 	.word	0x00000000
        /*0040*/ 	.short	0x0000
        /*0042*/ 	.short	0x0000
        /*0044*/ 	.byte	0x00, 0xf5, 0x21, 0x00


	//----- nvinfo : EIATTR_SPARSE_MMA_MASK
	.align		4
.L_15:
        /*0048*/ 	.byte	0x03, 0x50
        /*004a*/ 	.short	0x0000


	//----- nvinfo : EIATTR_MAXREG_COUNT
	.align		4
        /*004c*/ 	.byte	0x03, 0x1b
        /*004e*/ 	.short	0x00ff


	//----- nvinfo : EIATTR_MERCURY_ISA_VERSION
	.align		4
        /*0050*/ 	.byte	0x03, 0x5f
        /*0052*/ 	.short	0x0101


	//----- nvinfo : EIATTR_VRC_CTA_INIT_COUNT
	.align		4
        /*0054*/ 	.byte	0x02, 0x4a
	.zero		1
	.zero		1


	//----- nvinfo : EIATTR_EXIT_INSTR_OFFSETS
	.align		4
        /*0058*/ 	.byte	0x04, 0x1c
        /*005a*/ 	.short	(.L_17 - .L_16)


	//   ....[0]....
.L_16:
        /*005c*/ 	.word	0x00000090


	//   ....[1]....
        /*0060*/ 	.word	0x00000190


	//----- nvinfo : EIATTR_CBANK_PARAM_SIZE
	.align		4
.L_17:
        /*0064*/ 	.byte	0x03, 0x19
        /*0066*/ 	.short	0x0020


	//----- nvinfo : EIATTR_PARAM_CBANK
	.align		4
        /*0068*/ 	.byte	0x04, 0x0a
        /*006a*/ 	.short	(.L_19 - .L_18)
	.align		4
.L_18:
        /*006c*/ 	.word	index@(.nv.constant0._Z18Jacobi_Precond_GPUPdS_S_m)
        /*0070*/ 	.short	0x0380
        /*0072*/ 	.short	0x0020


	//----- nvinfo : EIATTR_SW_WAR
	.align		4
.L_19:
        /*0074*/ 	.byte	0x04, 0x36
        /*0076*/ 	.short	(.L_21 - .L_20)
.L_20:
        /*0078*/ 	.word	0x00000008
.L_21:


//--------------------- .nv.callgraph             --------------------------
	.section	.nv.callgraph,"",@"SHT_CUDA_CALLGRAPH"
	.align	4
	.sectionentsize	8
	.align		4
        /*0000*/ 	.word	0x00000000
	.align		4
        /*0004*/ 	.word	0xffffffff
	.align		4
        /*0008*/ 	.word	0x00000000
	.align		4
        /*000c*/ 	.word	0xfffffffe
	.align		4
        /*0010*/ 	.word	0x00000000
	.align		4
        /*0014*/ 	.word	0xfffffffd
	.align		4
        /*0018*/ 	.word	0x00000000
	.align		4
        /*001c*/ 	.word	0xfffffffc


//--------------------- .text._Z18Jacobi_Precond_GPUPdS_S_m --------------------------
	.section	.text._Z18Jacobi_Precond_GPUPdS_S_m,"ax",@progbits
	.align	128
        .global         _Z18Jacobi_Precond_GPUPdS_S_m
        .type           _Z18Jacobi_Precond_GPUPdS_S_m,@function
        .size           _Z18Jacobi_Precond_GPUPdS_S_m,(.L_x_1 - _Z18Jacobi_Precond_GPUPdS_S_m)
        .other          _Z18Jacobi_Precond_GPUPdS_S_m,@"STO_CUDA_ENTRY STV_DEFAULT"
_Z18Jacobi_Precond_GPUPdS_S_m:
.text._Z18Jacobi_Precond_GPUPdS_S_m:
[----:B------:R-:W-:Y:S01]  /*0000*/  LDC R1, c[0x0][0x37c] ;  /* 0x0000df00ff017b82 */ /* 0x000fe20000000800 */
[----:B------:R-:W0:Y:S01]  /*0010*/  S2R R0, SR_CTAID.X ;  /* 0x0000000000007919 */ /* 0x000e220000002500 */
[----:B------:R-:W0:Y:S01]  /*0020*/  LDCU UR4, c[0x0][0x360] ;  /* 0x00006c00ff0477ac */ /* 0x000e220008000800 */
[----:B------:R-:W0:Y:S01]  /*0030*/  S2R R3, SR_TID.X ;  /* 0x0000000000037919 */ /* 0x000e220000002100 */
[----:B------:R-:W1:Y:S01]  /*0040*/  LDCU.64 UR6, c[0x0][0x398] ;  /* 0x00007300ff0677ac */ /* 0x000e620008000a00 */
[----:B0-----:R-:W-:-:S05]  /*0050*/  IMAD R0, R0, UR4, R3 ;  /* 0x0000000400007c24 */ /* 0x001fca000f8e0203 */
[----:B-1----:R-:W-:Y:S02]  /*0060*/  ISETP.GE.U32.AND P0, PT, R0, UR6, PT ;  /* 0x0000000600007c0c */ /* 0x002fe4000bf06070 */
[----:B------:R-:W-:-:S04]  /*0070*/  SHF.R.S32.HI R3, RZ, 0x1f, R0 ;  /* 0x0000001fff037819 */ /* 0x000fc80000011400 */
[----:B------:R-:W-:-:S13]  /*0080*/  ISETP.GE.U32.AND.EX P0, PT, R3, UR7, PT, P0 ;  /* 0x0000000703007c0c */ /* 0x000fda000bf06100 */
[----:B------:R-:W-:Y:S05]  /*0090*/  @P0 EXIT ;  /* 0x000000000000094d */ /* 0x000fea0003800000 */
[----:B------:R-:W0:Y:S01]  /*00a0*/  LDCU.64 UR6, c[0x0][0x390] ;  /* 0x00007200ff0677ac */ /* 0x000e220008000a00 */
[C---:B------:R-:W-:Y:S01]  /*00b0*/  IMAD.SHL.U32 R8, R0.reuse, 0x8, RZ ;  /* 0x0000000800087824 */ /* 0x040fe200078e00ff */
[----:B------:R-:W-:Y:S01]  /*00c0*/  SHF.L.U64.HI R0, R0, 0x3, R3 ;  /* 0x0000000300007819 */ /* 0x000fe20000010203 */
[----:B------:R-:W1:Y:S01]  /*00d0*/  LDCU.128 UR8, c[0x0][0x380] ;  /* 0x00007000ff0877ac */ /* 0x000e620008000c00 */
[----:B------:R-:W2:Y:S02]  /*00e0*/  LDCU.64 UR4, c[0x0][0x358] ;  /* 0x00006b00ff0477ac */ /* 0x000ea40008000a00 */
[C---:B0-----:R-:W-:Y:S02]  /*00f0*/  IADD3 R4, P1, PT, R8.reuse, UR6, RZ ;  /* 0x0000000608047c10 */ /* 0x041fe4000ff3e0ff */
[----:B-1----:R-:W-:Y:S02]  /*0100*/  IADD3 R6, P0, PT, R8, UR10, RZ ;  /* 0x0000000a08067c10 */ /* 0x002fe4000ff1e0ff */
[----:B------:R-:W-:-:S02]  /*0110*/  IADD3.X R5, PT, PT, R0, UR7, RZ, P1, !PT ;  /* 0x0000000700057c10 */ /* 0x000fc40008ffe4ff */
[----:B------:R-:W-:-:S04]  /*0120*/  IADD3.X R7, PT, PT, R0, UR11, RZ, P0, !PT ;  /* 0x0000000b00077c10 */ /* 0x000fc800087fe4ff */
[----:B--2---:R-:W2:Y:S04]  /*0130*/  LDG.E.64 R4, desc[UR4][R4.64] ;  /* 0x0000000404047981 */ /* 0x004ea8000c1e1b00 */
[----:B------:R-:W2:Y:S01]  /*0140*/  LDG.E.64 R2, desc[UR4][R6.64] ;  /* 0x0000000406027981 */ /* 0x000ea2000c1e1b00 */
[----:B------:R-:W-:-:S04]  /*0150*/  IADD3 R8, P0, PT, R8, UR8, RZ ;  /* 0x0000000808087c10 */ /* 0x000fc8000ff1e0ff */
[----:B------:R-:W-:Y:S01]  /*0160*/  IADD3.X R9, PT, PT, R0, UR9, RZ, P0, !PT ;  /* 0x0000000900097c10 */ /* 0x000fe200087fe4ff */
[----:B--2---:R-:W-:-:S07]  /*0170*/  DMUL R2, R2, R4 ;  /* 0x0000000402027228 */ /* 0x004fce0000000000 */
[----:B------:R-:W-:Y:S01]  /*0180*/  STG.E.64 desc[UR4][R8.64], R2 ;  /* 0x0000000208007986 */ /* 0x000fe2000c101b04 */
[----:B------:R-:W-:Y:S05]  /*0190*/  EXIT ;  /* 0x000000000000794d */ /* 0x000fea0003800000 */
.L_x_0:
[----:B------:R-:W-:-:S00]  /*01a0*/  BRA `(.L_x_0) ;  /* 0xfffffffc00fc7947 */ /* 0x000fc0000383ffff */
[----:B------:R-:W-:-:S00]  /*01b0*/  NOP ;  /* 0x0000000000007918 */ /* 0x000fc00000000000 */
        /* <DEDUP_REMOVED lines=12> */
.L_x_1:


//--------------------- .nv.shared.reserved.0     --------------------------
	.section	.nv.shared.reserved.0,"aw",@nobits
	.weak		__nv_reservedSMEM_offset_0_alias
	.size		__nv_reservedSMEM_offset_0_alias, 0, 64
	.other		__nv_reservedSMEM_offset_0_alias,@"STO_CUDA_RESERVED_SHARED STV_DEFAULT"
__nv_reservedSMEM_offset_0_alias:
	.zero		0
	.zero		64


//--------------------- .nv.constant0._Z18Jacobi_Precond_GPUPdS_S_m --------------------------
	.section	.nv.constant0._Z18Jacobi_Precond_GPUPdS_S_m,"a",@progbits
	.sectionflags	@""
	.align	4
.nv.constant0._Z18Jacobi_Precond_GPUPdS_S_m:
	.zero		928


//--------------------- SYMBOLS --------------------------

	.type		.nv.reservedSmem.offset0,@object
	.size		.nv.reservedSmem.offset0,0x4
